//
// Generated by NVIDIA NVVM Compiler
//
// Compiler Build ID: CL-36424714
// Cuda compilation tools, release 13.0, V13.0.88
// Based on NVVM 20.0.0
//

.version 9.0
.target sm_100
.address_size 64

	// .globl	default_function_kernel0
// _ZZ24default_function_kernel0E15pad_temp_shared has been demoted
// _ZZ24default_function_kernel0E13kernel_shared has been demoted

.visible .entry default_function_kernel0(
	.param .u64 .ptr .align 1 default_function_kernel0_param_0,
	.param .u64 .ptr .align 1 default_function_kernel0_param_1,
	.param .u64 .ptr .align 1 default_function_kernel0_param_2
)
{
	.reg .pred 	%p<38>;
	.reg .b16 	%rs<21>;
	.reg .b32 	%r<111>;
	.reg .b32 	%f<193>;
	.reg .b64 	%rd<30>;
	// demoted variable
	.shared .align 4 .b8 _ZZ24default_function_kernel0E15pad_temp_shared[960];
	// demoted variable
	.shared .align 4 .b8 _ZZ24default_function_kernel0E13kernel_shared[2304];
	ld.param.u64 	%rd6, [default_function_kernel0_param_1];
	cvta.to.global.u64 	%rd8, %rd6;
	mov.u32 	%r21, %tid.z;
	mov.u32 	%r23, %tid.y;
	shl.b32 	%r24, %r23, 3;
	mov.u32 	%r25, %tid.x;
	add.s32 	%r26, %r24, %r25;
	cvt.u16.u32 	%rs1, %r26;
	mul.hi.u16 	%rs2, %rs1, -13107;
	shr.u16 	%rs3, %rs2, 3;
	cvt.u32.u16 	%r28, %rs3;
	mad.lo.s32 	%r29, %r21, 3, %r28;
	setp.gt.u32 	%p6, %r29, 23;
	mad.lo.s32 	%r30, %r21, 30, %r26;
	setp.gt.u32 	%p7, %r30, 239;
	setp.gt.u32 	%p8, %r26, 29;
	mov.u32 	%r31, %ctaid.y;
	shl.b32 	%r32, %r31, 2;
	cvt.u16.u32 	%rs4, %r29;
	mul.lo.s16 	%rs5, %rs4, 171;
	shr.u16 	%rs6, %rs5, 10;
	mul.lo.s16 	%rs7, %rs6, 6;
	sub.s16 	%rs8, %rs4, %rs7;
	cvt.u32.u16 	%r33, %rs8;
	and.b32  	%r34, %r33, 255;
	or.b32  	%r35, %r32, %r34;
	setp.eq.s32 	%p9, %r35, 0;
	add.s32 	%r36, %r32, %r34;
	setp.gt.u32 	%p10, %r36, 56;
	mov.u32 	%r38, %ctaid.x;
	shl.b32 	%r1, %r38, 3;
	and.b16  	%rs9, %rs1, 255;
	mul.lo.s16 	%rs10, %rs9, 205;
	shr.u16 	%rs11, %rs10, 11;
	mul.lo.s16 	%rs12, %rs11, 10;
	sub.s16 	%rs13, %rs1, %rs12;
	cvt.u32.u16 	%r39, %rs13;
	and.b32  	%r40, %r39, 255;
	or.b32  	%r41, %r1, %r40;
	setp.eq.s32 	%p11, %r41, 0;
	or.pred  	%p12, %p9, %p11;
	add.s32 	%r43, %r1, %r40;
	setp.gt.u32 	%p13, %r43, 56;
	mul.lo.s32 	%r2, %r31, 224;
	and.b16  	%rs14, %rs8, 255;
	mov.b16 	%rs15, 3136;
	mov.b32 	%r45, {%rs15, %rs14};
	cvt.u32.u16 	%r46, %rs6;
	prmt.b32 	%r47, %r46, 56, 0x3340U;
	prmt.b32 	%r48, %r49, %r50, 0x3340U;
	prmt.b32 	%r51, %r47, %r48, 0x5410U;
	mov.b32 	%r110, 0;
	dp2a.lo.u32.u32 	%r52, %r45, %r51, %r110;
	shl.b32 	%r53, %r21, 1;
	shl.b32 	%r54, %r23, 1;
	cvt.u16.u32 	%rs16, %r25;
	mul.hi.u16 	%rs17, %rs16, 21846;
	cvt.u32.u16 	%r55, %rs17;
	add.s32 	%r56, %r54, %r55;
	shr.u32 	%r57, %r56, 2;
	add.s32 	%r3, %r53, %r57;
	shl.b32 	%r58, %r21, 3;
	add.s32 	%r59, %r56, %r58;
	setp.gt.u32 	%p14, %r59, 63;
	sub.s32 	%r60, %r26, %r54;
	mad.lo.s32 	%r61, %r21, 24, %r60;
	setp.gt.u32 	%p15, %r61, 191;
	mul.lo.s32 	%r63, %r25, 3;
	mad.lo.s32 	%r64, %r23, 18, %r63;
	mad.lo.s32 	%r65, %r21, 72, %r64;
	setp.gt.u32 	%p16, %r65, 575;
	setp.gt.u32 	%p17, %r64, 71;
	setp.gt.u32 	%p18, %r25, 5;
	or.pred  	%p19, %p18, %p17;
	mov.u32 	%r4, %ctaid.z;
	mul.lo.s32 	%r67, %r21, 576;
	mad.lo.s32 	%r68, %r4, 4608, %r67;
	and.b32  	%r69, %r56, 3;
	mul.lo.s32 	%r70, %r69, 9;
	add.s32 	%r71, %r25, -3;
	setp.lt.u32 	%p21, %r25, 3;
	selp.b32 	%r72, %r25, %r71, %p21;
	mul.lo.s32 	%r73, %r72, 3;
	add.s32 	%r74, %r68, %r73;
	setp.gt.u32 	%p22, %r65, 574;
	setp.gt.u32 	%p23, %r64, 70;
	or.pred  	%p24, %p18, %p23;
	setp.gt.u32 	%p26, %r65, 573;
	setp.gt.u32 	%p27, %r64, 69;
	or.pred  	%p28, %p18, %p27;
	or.pred  	%p30, %p6, %p7;
	or.pred  	%p1, %p30, %p8;
	or.pred  	%p31, %p12, %p10;
	or.pred  	%p2, %p31, %p13;
	or.pred  	%p32, %p14, %p15;
	or.pred  	%p33, %p32, %p16;
	or.pred  	%p3, %p33, %p19;
	or.pred  	%p34, %p32, %p22;
	or.pred  	%p4, %p34, %p24;
	or.pred  	%p35, %p32, %p26;
	or.pred  	%p5, %p35, %p28;
	mad.lo.s32 	%r75, %r57, 288, %r68;
	or.b32  	%r76, %r75, %r70;
	add.s32 	%r109, %r76, %r73;
	cvt.u64.u32 	%rd9, %r56;
	shr.u64 	%rd10, %rd9, 2;
	mul.lo.s64 	%rd11, %rd10, 288;
	cvt.u16.u32 	%rs18, %r23;
	shl.b16 	%rs19, %rs18, 1;
	add.s16 	%rs20, %rs19, %rs17;
	cvt.u32.u16 	%r77, %rs20;
	and.b32  	%r78, %r77, 3;
	mul.wide.u32 	%rd12, %r78, 9;
	or.b64  	%rd13, %rd11, %rd12;
	cvt.u64.u32 	%rd14, %r74;
	add.s64 	%rd15, %rd13, %rd14;
	shl.b64 	%rd16, %rd15, 2;
	add.s64 	%rd17, %rd16, %rd8;
	add.s64 	%rd29, %rd17, 8;
	add.s32 	%r79, %r52, %r2;
	add.s32 	%r80, %r43, %r79;
	add.s32 	%r108, %r80, -57;
	mov.f32 	%f190, 0f00000000;
	mov.f32 	%f191, %f190;
$L__BB0_1:
	ld.param.u64 	%rd26, [default_function_kernel0_param_0];
	mov.u32 	%r10, %tid.z;
	mov.u32 	%r11, %tid.x;
	mov.u32 	%r12, %tid.y;
	mul.wide.s32 	%rd18, %r108, 4;
	cvta.to.global.u64 	%rd19, %rd26;
	add.s64 	%rd3, %rd19, %rd18;
	bar.sync 	0;
	@%p1 bra 	$L__BB0_5;
	mov.f32 	%f192, 0f00000000;
	@%p2 bra 	$L__BB0_4;
	ld.global.nc.f32 	%f192, [%rd3];
$L__BB0_4:
	shl.b32 	%r81, %r12, 3;
	add.s32 	%r82, %r81, %r11;
	mad.lo.s32 	%r83, %r10, 30, %r82;
	shl.b32 	%r84, %r83, 2;
	mov.u32 	%r85, _ZZ24default_function_kernel0E15pad_temp_shared;
	add.s32 	%r86, %r85, %r84;
	st.shared.f32 	[%r86], %f192;
$L__BB0_5:
	setp.gt.u32 	%p36, %r3, 15;
	@%p36 bra 	$L__BB0_12;
	mul.lo.s32 	%r87, %r12, 18;
	mad.lo.s32 	%r88, %r10, 72, %r87;
	mad.lo.s32 	%r89, %r11, 3, %r88;
	shl.b32 	%r90, %r89, 2;
	mov.u32 	%r91, _ZZ24default_function_kernel0E13kernel_shared;
	add.s32 	%r13, %r91, %r90;
	@%p3 bra 	$L__BB0_8;
	ld.param.u64 	%rd27, [default_function_kernel0_param_1];
	cvta.to.global.u64 	%rd20, %rd27;
	mul.wide.u32 	%rd21, %r109, 4;
	add.s64 	%rd22, %rd20, %rd21;
	ld.global.nc.f32 	%f9, [%rd22];
	st.shared.f32 	[%r13], %f9;
$L__BB0_8:
	@%p4 bra 	$L__BB0_10;
	ld.global.nc.f32 	%f10, [%rd29+-4];
	st.shared.f32 	[%r13+4], %f10;
$L__BB0_10:
	@%p5 bra 	$L__BB0_12;
	ld.global.nc.f32 	%f11, [%rd29];
	st.shared.f32 	[%r13+8], %f11;
$L__BB0_12:
	bar.sync 	0;
	mov.u32 	%r14, %tid.y;
	shl.b32 	%r92, %r14, 3;
	mov.u32 	%r15, %tid.x;
	add.s32 	%r93, %r92, %r15;
	shl.b32 	%r94, %r14, 1;
	sub.s32 	%r95, %r93, %r94;
	shl.b32 	%r96, %r14, 2;
	add.s32 	%r97, %r95, %r96;
	shl.b32 	%r98, %r97, 2;
	mov.u32 	%r99, _ZZ24default_function_kernel0E15pad_temp_shared;
	add.s32 	%r100, %r99, %r98;
	ld.shared.f32 	%f12, [%r100];
	ld.shared.f32 	%f13, [%r100+4];
	ld.shared.f32 	%f14, [%r100+8];
	ld.shared.f32 	%f15, [%r100+240];
	ld.shared.f32 	%f16, [%r100+244];
	ld.shared.f32 	%f17, [%r100+248];
	ld.shared.f32 	%f18, [%r100+480];
	ld.shared.f32 	%f19, [%r100+484];
	ld.shared.f32 	%f20, [%r100+488];
	ld.shared.f32 	%f21, [%r100+720];
	ld.shared.f32 	%f22, [%r100+724];
	ld.shared.f32 	%f23, [%r100+728];
	mov.u32 	%r16, %tid.z;
	mov.u32 	%r101, _ZZ24default_function_kernel0E13kernel_shared;
	mad.lo.s32 	%r102, %r16, 288, %r101;
	ld.shared.f32 	%f24, [%r102];
	ld.shared.f32 	%f25, [%r102+4];
	ld.shared.f32 	%f26, [%r102+8];
	ld.shared.f32 	%f27, [%r102+36];
	ld.shared.f32 	%f28, [%r102+40];
	ld.shared.f32 	%f29, [%r102+44];
	ld.shared.f32 	%f30, [%r102+72];
	ld.shared.f32 	%f31, [%r102+76];
	ld.shared.f32 	%f32, [%r102+80];
	ld.shared.f32 	%f33, [%r102+108];
	ld.shared.f32 	%f34, [%r102+112];
	ld.shared.f32 	%f35, [%r102+116];
	ld.shared.f32 	%f36, [%r102+144];
	ld.shared.f32 	%f37, [%r102+148];
	ld.shared.f32 	%f38, [%r102+152];
	ld.shared.f32 	%f39, [%r102+180];
	ld.shared.f32 	%f40, [%r102+184];
	ld.shared.f32 	%f41, [%r102+188];
	ld.shared.f32 	%f42, [%r102+216];
	ld.shared.f32 	%f43, [%r102+220];
	ld.shared.f32 	%f44, [%r102+224];
	ld.shared.f32 	%f45, [%r102+252];
	ld.shared.f32 	%f46, [%r102+256];
	ld.shared.f32 	%f47, [%r102+260];
	fma.rn.f32 	%f48, %f12, %f24, %f191;
	fma.rn.f32 	%f49, %f12, %f36, %f190;
	fma.rn.f32 	%f50, %f13, %f25, %f48;
	fma.rn.f32 	%f51, %f13, %f37, %f49;
	fma.rn.f32 	%f52, %f14, %f26, %f50;
	fma.rn.f32 	%f53, %f14, %f38, %f51;
	fma.rn.f32 	%f54, %f15, %f27, %f52;
	fma.rn.f32 	%f55, %f15, %f39, %f53;
	fma.rn.f32 	%f56, %f16, %f28, %f54;
	fma.rn.f32 	%f57, %f16, %f40, %f55;
	fma.rn.f32 	%f58, %f17, %f29, %f56;
	fma.rn.f32 	%f59, %f17, %f41, %f57;
	fma.rn.f32 	%f60, %f18, %f30, %f58;
	fma.rn.f32 	%f61, %f18, %f42, %f59;
	fma.rn.f32 	%f62, %f19, %f31, %f60;
	fma.rn.f32 	%f63, %f19, %f43, %f61;
	fma.rn.f32 	%f64, %f20, %f32, %f62;
	fma.rn.f32 	%f65, %f20, %f44, %f63;
	fma.rn.f32 	%f66, %f21, %f33, %f64;
	fma.rn.f32 	%f67, %f21, %f45, %f65;
	fma.rn.f32 	%f68, %f22, %f34, %f66;
	fma.rn.f32 	%f69, %f22, %f46, %f67;
	fma.rn.f32 	%f70, %f23, %f35, %f68;
	fma.rn.f32 	%f71, %f23, %f47, %f69;
	ld.shared.f32 	%f72, [%r100+40];
	ld.shared.f32 	%f73, [%r100+44];
	ld.shared.f32 	%f74, [%r100+48];
	ld.shared.f32 	%f75, [%r100+280];
	ld.shared.f32 	%f76, [%r100+284];
	ld.shared.f32 	%f77, [%r100+288];
	ld.shared.f32 	%f78, [%r100+520];
	ld.shared.f32 	%f79, [%r100+524];
	ld.shared.f32 	%f80, [%r100+528];
	ld.shared.f32 	%f81, [%r100+760];
	ld.shared.f32 	%f82, [%r100+764];
	ld.shared.f32 	%f83, [%r100+768];
	ld.shared.f32 	%f84, [%r102+12];
	ld.shared.f32 	%f85, [%r102+16];
	ld.shared.f32 	%f86, [%r102+20];
	ld.shared.f32 	%f87, [%r102+48];
	ld.shared.f32 	%f88, [%r102+52];
	ld.shared.f32 	%f89, [%r102+56];
	ld.shared.f32 	%f90, [%r102+84];
	ld.shared.f32 	%f91, [%r102+88];
	ld.shared.f32 	%f92, [%r102+92];
	ld.shared.f32 	%f93, [%r102+120];
	ld.shared.f32 	%f94, [%r102+124];
	ld.shared.f32 	%f95, [%r102+128];
	ld.shared.f32 	%f96, [%r102+156];
	ld.shared.f32 	%f97, [%r102+160];
	ld.shared.f32 	%f98, [%r102+164];
	ld.shared.f32 	%f99, [%r102+192];
	ld.shared.f32 	%f100, [%r102+196];
	ld.shared.f32 	%f101, [%r102+200];
	ld.shared.f32 	%f102, [%r102+228];
	ld.shared.f32 	%f103, [%r102+232];
	ld.shared.f32 	%f104, [%r102+236];
	ld.shared.f32 	%f105, [%r102+264];
	ld.shared.f32 	%f106, [%r102+268];
	ld.shared.f32 	%f107, [%r102+272];
	fma.rn.f32 	%f108, %f72, %f84, %f70;
	fma.rn.f32 	%f109, %f72, %f96, %f71;
	fma.rn.f32 	%f110, %f73, %f85, %f108;
	fma.rn.f32 	%f111, %f73, %f97, %f109;
	fma.rn.f32 	%f112, %f74, %f86, %f110;
	fma.rn.f32 	%f113, %f74, %f98, %f111;
	fma.rn.f32 	%f114, %f75, %f87, %f112;
	fma.rn.f32 	%f115, %f75, %f99, %f113;
	fma.rn.f32 	%f116, %f76, %f88, %f114;
	fma.rn.f32 	%f117, %f76, %f100, %f115;
	fma.rn.f32 	%f118, %f77, %f89, %f116;
	fma.rn.f32 	%f119, %f77, %f101, %f117;
	fma.rn.f32 	%f120, %f78, %f90, %f118;
	fma.rn.f32 	%f121, %f78, %f102, %f119;
	fma.rn.f32 	%f122, %f79, %f91, %f120;
	fma.rn.f32 	%f123, %f79, %f103, %f121;
	fma.rn.f32 	%f124, %f80, %f92, %f122;
	fma.rn.f32 	%f125, %f80, %f104, %f123;
	fma.rn.f32 	%f126, %f81, %f93, %f124;
	fma.rn.f32 	%f127, %f81, %f105, %f125;
	fma.rn.f32 	%f128, %f82, %f94, %f126;
	fma.rn.f32 	%f129, %f82, %f106, %f127;
	fma.rn.f32 	%f130, %f83, %f95, %f128;
	fma.rn.f32 	%f131, %f83, %f107, %f129;
	ld.shared.f32 	%f132, [%r100+80];
	ld.shared.f32 	%f133, [%r100+84];
	ld.shared.f32 	%f134, [%r100+88];
	ld.shared.f32 	%f135, [%r100+320];
	ld.shared.f32 	%f136, [%r100+324];
	ld.shared.f32 	%f137, [%r100+328];
	ld.shared.f32 	%f138, [%r100+560];
	ld.shared.f32 	%f139, [%r100+564];
	ld.shared.f32 	%f140, [%r100+568];
	ld.shared.f32 	%f141, [%r100+800];
	ld.shared.f32 	%f142, [%r100+804];
	ld.shared.f32 	%f143, [%r100+808];
	ld.shared.f32 	%f144, [%r102+24];
	ld.shared.f32 	%f145, [%r102+28];
	ld.shared.f32 	%f146, [%r102+32];
	ld.shared.f32 	%f147, [%r102+60];
	ld.shared.f32 	%f148, [%r102+64];
	ld.shared.f32 	%f149, [%r102+68];
	ld.shared.f32 	%f150, [%r102+96];
	ld.shared.f32 	%f151, [%r102+100];
	ld.shared.f32 	%f152, [%r102+104];
	ld.shared.f32 	%f153, [%r102+132];
	ld.shared.f32 	%f154, [%r102+136];
	ld.shared.f32 	%f155, [%r102+140];
	ld.shared.f32 	%f156, [%r102+168];
	ld.shared.f32 	%f157, [%r102+172];
	ld.shared.f32 	%f158, [%r102+176];
	ld.shared.f32 	%f159, [%r102+204];
	ld.shared.f32 	%f160, [%r102+208];
	ld.shared.f32 	%f161, [%r102+212];
	ld.shared.f32 	%f162, [%r102+240];
	ld.shared.f32 	%f163, [%r102+244];
	ld.shared.f32 	%f164, [%r102+248];
	ld.shared.f32 	%f165, [%r102+276];
	ld.shared.f32 	%f166, [%r102+280];
	ld.shared.f32 	%f167, [%r102+284];
	fma.rn.f32 	%f168, %f132, %f144, %f130;
	fma.rn.f32 	%f169, %f132, %f156, %f131;
	fma.rn.f32 	%f170, %f133, %f145, %f168;
	fma.rn.f32 	%f171, %f133, %f157, %f169;
	fma.rn.f32 	%f172, %f134, %f146, %f170;
	fma.rn.f32 	%f173, %f134, %f158, %f171;
	fma.rn.f32 	%f174, %f135, %f147, %f172;
	fma.rn.f32 	%f175, %f135, %f159, %f173;
	fma.rn.f32 	%f176, %f136, %f148, %f174;
	fma.rn.f32 	%f177, %f136, %f160, %f175;
	fma.rn.f32 	%f178, %f137, %f149, %f176;
	fma.rn.f32 	%f179, %f137, %f161, %f177;
	fma.rn.f32 	%f180, %f138, %f150, %f178;
	fma.rn.f32 	%f181, %f138, %f162, %f179;
	fma.rn.f32 	%f182, %f139, %f151, %f180;
	fma.rn.f32 	%f183, %f139, %f163, %f181;
	fma.rn.f32 	%f184, %f140, %f152, %f182;
	fma.rn.f32 	%f185, %f140, %f164, %f183;
	fma.rn.f32 	%f186, %f141, %f153, %f184;
	fma.rn.f32 	%f187, %f141, %f165, %f185;
	fma.rn.f32 	%f188, %f142, %f154, %f186;
	fma.rn.f32 	%f189, %f142, %f166, %f187;
	fma.rn.f32 	%f191, %f143, %f155, %f188;
	fma.rn.f32 	%f190, %f143, %f167, %f189;
	add.s32 	%r110, %r110, 1;
	add.s32 	%r109, %r109, 36;
	add.s64 	%rd29, %rd29, 144;
	add.s32 	%r108, %r108, 12544;
	setp.ne.s32 	%p37, %r110, 8;
	@%p37 bra 	$L__BB0_1;
	ld.param.u64 	%rd28, [default_function_kernel0_param_2];
	cvta.to.global.u64 	%rd23, %rd28;
	mad.lo.s32 	%r103, %r16, 6272, %r15;
	mad.lo.s32 	%r104, %r4, 50176, %r103;
	add.s32 	%r105, %r104, %r2;
	mad.lo.s32 	%r106, %r14, 56, %r105;
	add.s32 	%r107, %r106, %r1;
	mul.wide.u32 	%rd24, %r107, 4;
	add.s64 	%rd25, %rd23, %rd24;
	st.global.f32 	[%rd25], %f191;
	st.global.f32 	[%rd25+12544], %f190;
	ret;

}


// ===== COMPILED SASS (sm_100) =====

	.target	sm_100

	.elftype	@"ET_EXEC"


//--------------------- .note.nv.tkinfo           --------------------------
	.section	.note.nv.tkinfo,"",@"SHT_NOTE"
	.sectionflags	@"SHF_NOTE_NV_TKINFO"
	.tkinfo
        /*0018*/ 	.word	0x00000002
        /*0030*/ 	.string	""
        /*0030*/ 	.string	"ptxas"
        /*0030*/ 	.string	"Cuda compilation tools, release 13.0, V13.0.88"
        /*0030*/ 	.string	"Build cuda_13.0.r13.0/compiler.36424714_0"
        /*0030*/ 	.string	"-arch sm_100 -m 64 "



//--------------------- .note.nv.cuinfo           --------------------------
	.section	.note.nv.cuinfo,"",@"SHT_NOTE"
	.sectionflags	@"SHF_NOTE_NV_CUINFO"
        /*0018*/ 	.short	0x0002
        /*001a*/ 	.short	0x0064
        /*001c*/ 	.short	0x0082
	.zero		2


//--------------------- .nv.info                  --------------------------
	.section	.nv.info,"",@"SHT_CUDA_INFO"
	.align	4


	//----- nvinfo : EIATTR_REGCOUNT
	.align		4
        /*0000*/ 	.byte	0x04, 0x2f
        /*0002*/ 	.short	(.L_1 - .L_0)
	.align		4
.L_0:
        /*0004*/ 	.word	index@(default_function_kernel0)
        /*0008*/ 	.word	0x0000004a


	//----- nvinfo : EIATTR_FRAME_SIZE
	.align		4
.L_1:
        /*000c*/ 	.byte	0x04, 0x11
        /*000e*/ 	.short	(.L_3 - .L_2)
	.align		4
.L_2:
        /*0010*/ 	.word	index@(default_function_kernel0)
        /*0014*/ 	.word	0x00000000


	//----- nvinfo : EIATTR_MIN_STACK_SIZE
	.align		4
.L_3:
        /*0018*/ 	.byte	0x04, 0x12
        /*001a*/ 	.short	(.L_5 - .L_4)
	.align		4
.L_4:
        /*001c*/ 	.word	index@(default_function_kernel0)
        /*0020*/ 	.word	0x00000000
.L_5:


//--------------------- .nv.compat                --------------------------
	.section	.nv.compat,"",@"SHT_CUDA_COMPAT_INFO"
	.align	4
        /*0000*/ 	.byte	0x02, 0x09, 0x00, 0x00, 0x02, 0x02, 0x01, 0x00, 0x02, 0x05, 0x05, 0x00, 0x03, 0x07, 0x01, 0x01
        /*0010*/ 	.byte	0x02, 0x03, 0x00, 0x00, 0x02, 0x06, 0x01, 0x00, 0x04, 0x0b, 0x08, 0x00, 0x09, 0x00, 0x00, 0x00
        /*0020*/ 	.byte	0x00, 0x00, 0x00, 0x00


//--------------------- .nv.info.default_function_kernel0 --------------------------
	.section	.nv.info.default_function_kernel0,"",@"SHT_CUDA_INFO"
	.sectionflags	@""
	.align	4


	//----- nvinfo : EIATTR_CUDA_API_VERSION
	.align		4
        /*0000*/ 	.byte	0x04, 0x37
        /*0002*/ 	.short	(.L_7 - .L_6)
.L_6:
        /*0004*/ 	.word	0x00000082


	//----- nvinfo : EIATTR_KPARAM_INFO
	.align		4
.L_7:
        /*0008*/ 	.byte	0x04, 0x17
        /*000a*/ 	.short	(.L_9 - .L_8)
.L_8:
        /*000c*/ 	.word	0x00000000
        /*0010*/ 	.short	0x0002
        /*0012*/ 	.short	0x0010
        /*0014*/ 	.byte	0x00, 0xf5, 0x21, 0x00


	//----- nvinfo : EIATTR_KPARAM_INFO
	.align		4
.L_9:
        /*0018*/ 	.byte	0x04, 0x17
        /*001a*/ 	.short	(.L_11 - .L_10)
.L_10:
        /*001c*/ 	.word	0x00000000
        /*0020*/ 	.short	0x0001
        /*0022*/ 	.short	0x0008
        /*0024*/ 	.byte	0x00, 0xf5, 0x21, 0x00


	//----- nvinfo : EIATTR_KPARAM_INFO
	.align		4
.L_11:
        /*0028*/ 	.byte	0x04, 0x17
        /*002a*/ 	.short	(.L_13 - .L_12)
.L_12:
        /*002c*/ 	.word	0x00000000
        /*0030*/ 	.short	0x0000
        /*0032*/ 	.short	0x0000
        /*0034*/ 	.byte	0x00, 0xf5, 0x21, 0x00


	//----- nvinfo : EIATTR_SPARSE_MMA_MASK
	.align		4
.L_13:
        /*0038*/ 	.byte	0x03, 0x50
        /*003a*/ 	.short	0x0000


	//----- nvinfo : EIATTR_MAXREG_COUNT
	.align		4
        /*003c*/ 	.byte	0x03, 0x1b
        /*003e*/ 	.short	0x00ff


	//----- nvinfo : EIATTR_NUM_BARRIERS
	.align		4
        /*0040*/ 	.byte	0x02, 0x4c
        /*0042*/ 	.byte	0x01
	.zero		1


	//----- nvinfo : EIATTR_MERCURY_ISA_VERSION
	.align		4
        /*0044*/ 	.byte	0x03, 0x5f
        /*0046*/ 	.short	0x0101


	//----- nvinfo : EIATTR_VRC_CTA_INIT_COUNT
	.align		4
        /*0048*/ 	.byte	0x02, 0x4a
	.zero		1
	.zero		1


	//----- nvinfo : EIATTR_EXIT_INSTR_OFFSETS
	.align		4
        /*004c*/ 	.byte	0x04, 0x1c
        /*004e*/ 	.short	(.L_15 - .L_14)


	//   ....[0]....
.L_14:
        /*0050*/ 	.word	0x00001290


	//----- nvinfo : EIATTR_CRS_STACK_SIZE
	.align		4
.L_15:
        /*0054*/ 	.byte	0x04, 0x1e
        /*0056*/ 	.short	(.L_17 - .L_16)
.L_16:
        /*0058*/ 	.word	0x00000000


	//----- nvinfo : EIATTR_CBANK_PARAM_SIZE
	.align		4
.L_17:
        /*005c*/ 	.byte	0x03, 0x19
        /*005e*/ 	.short	0x0018


	//----- nvinfo : EIATTR_PARAM_CBANK
	.align		4
        /*0060*/ 	.byte	0x04, 0x0a
        /*0062*/ 	.short	(.L_19 - .L_18)
	.align		4
.L_18:
        /*0064*/ 	.word	index@(.nv.constant0.default_function_kernel0)
        /*0068*/ 	.short	0x0380
        /*006a*/ 	.short	0x0018


	//----- nvinfo : EIATTR_SW_WAR
	.align		4
.L_19:
        /*006c*/ 	.byte	0x04, 0x36
        /*006e*/ 	.short	(.L_21 - .L_20)
.L_20:
        /*0070*/ 	.word	0x00000008
.L_21:


//--------------------- .nv.callgraph             --------------------------
	.section	.nv.callgraph,"",@"SHT_CUDA_CALLGRAPH"
	.align	4
	.sectionentsize	8
	.align		4
        /*0000*/ 	.word	0x00000000
	.align		4
        /*0004*/ 	.word	0xffffffff
	.align		4
        /*0008*/ 	.word	0x00000000
	.align		4
        /*000c*/ 	.word	0xfffffffe
	.align		4
        /*0010*/ 	.word	0x00000000
	.align		4
        /*0014*/ 	.word	0xfffffffd
	.align		4
        /*0018*/ 	.word	0x00000000
	.align		4
        /*001c*/ 	.word	0xfffffffc


//--------------------- .text.default_function_kernel0 --------------------------
	.section	.text.default_function_kernel0,"ax",@progbits
	.align	128
        .global         default_function_kernel0
        .type           default_function_kernel0,@function
        .size           default_function_kernel0,(.L_x_6 - default_function_kernel0)
        .other          default_function_kernel0,@"STO_CUDA_ENTRY STV_DEFAULT"
default_function_kernel0:
.text.default_function_kernel0:
[----:B------:R-:W-:Y:S01]  /*0000*/  LDC R1, c[0x0][0x37c] ;  /* 0x0000df00ff017b82 */ /* 0x000fe20000000800 */
[----:B------:R-:W0:Y:S01]  /*0010*/  S2R R64, SR_TID.Y ;  /* 0x0000000000407919 */ /* 0x000e220000002200 */
[----:B------:R-:W-:Y:S01]  /*0020*/  HFMA2 R11, -RZ, RZ, 0, 0.0002593994140625 ;  /* 0x00000c40ff0b7431 */ /* 0x000fe200000001ff */
[----:B------:R-:W-:-:S05]  /*0030*/  MOV R7, 0x400 ;  /* 0x0000040000077802 */ /* 0x000fca0000000f00 */
[----:B------:R-:W1:Y:S01]  /*0040*/  S2UR UR5, SR_CTAID.X ;  /* 0x00000000000579c3 */ /* 0x000e620000002500 */
[----:B------:R-:W0:Y:S01]  /*0050*/  S2R R3, SR_TID.X ;  /* 0x0000000000037919 */ /* 0x000e220000002100 */
[----:B------:R-:W2:Y:S01]  /*0060*/  LDCU.64 UR10, c[0x0][0x388] ;  /* 0x00007100ff0a77ac */ /* 0x000ea20008000a00 */
[----:B------:R-:W-:Y:S01]  /*0070*/  IADD3 R66, PT, PT, R7, 0x3c0, RZ ;  /* 0x000003c007427810 */ /* 0x000fe20007ffe0ff */
[----:B------:R-:W-:Y:S01]  /*0080*/  HFMA2 R55, -RZ, RZ, 0, 0 ;  /* 0x00000000ff377431 */ /* 0x000fe200000001ff */
[----:B------:R-:W3:Y:S01]  /*0090*/  S2R R65, SR_TID.Z ;  /* 0x0000000000417919 */ /* 0x000ee20000002300 */
[----:B------:R-:W-:Y:S01]  /*00a0*/  UMOV UR6, 0x3340 ;  /* 0x0000334000067882 */ /* 0x000fe20000000000 */
[----:B------:R-:W-:Y:S01]  /*00b0*/  PRMT R4, R4, 0x3340, R4 ;  /* 0x0000334004047816 */ /* 0x000fe20000000004 */
[----:B------:R-:W-:Y:S01]  /*00c0*/  UMOV UR4, URZ ;  /* 0x000000ff00047c82 */ /* 0x000fe20008000000 */
[----:B------:R-:W4:Y:S01]  /*00d0*/  S2R R8, SR_CgaCtaId ;  /* 0x0000000000087919 */ /* 0x000f220000008800 */
[----:B------:R-:W-:Y:S01]  /*00e0*/  MOV R18, UR6 ;  /* 0x0000000600127c02 */ /* 0x000fe20008000f00 */
[----:B------:R-:W0:Y:S01]  /*00f0*/  LDCU.64 UR8, c[0x0][0x358] ;  /* 0x00006b00ff0877ac */ /* 0x000e220008000a00 */
[----:B------:R-:W5:Y:S01]  /*0100*/  S2R R2, SR_CTAID.Y ;  /* 0x0000000000027919 */ /* 0x000f620000002600 */
[----:B-1----:R-:W-:Y:S01]  /*0110*/  USHF.L.U32 UR5, UR5, 0x3, URZ ;  /* 0x0000000305057899 */ /* 0x002fe200080006ff */
[C---:B0-----:R-:W-:Y:S01]  /*0120*/  LEA R9, R64.reuse, R3, 0x3 ;  /* 0x0000000340097211 */ /* 0x041fe200078e18ff */
[----:B------:R-:W-:Y:S01]  /*0130*/  IMAD R14, R64, 0x6, R3 ;  /* 0x00000006400e7824 */ /* 0x000fe200078e0203 */
[----:B------:R-:W-:-:S02]  /*0140*/  ISETP.GT.U32.AND P3, PT, R3, 0x5, PT ;  /* 0x000000050300780c */ /* 0x000fc40003f64070 */
[----:B------:R-:W-:Y:S01]  /*0150*/  LOP3.LUT R0, R9, 0xffff, RZ, 0xc0, !PT ;  /* 0x0000ffff09007812 */ /* 0x000fe200078ec0ff */
[----:B------:R-:W-:Y:S01]  /*0160*/  IMAD R13, R64, -0x2, R9 ;  /* 0xfffffffe400d7824 */ /* 0x000fe200078e0209 */
[----:B------:R-:W-:Y:S02]  /*0170*/  LEA R14, R14, R14, 0x1 ;  /* 0x0000000e0e0e7211 */ /* 0x000fe400078e08ff */
[----:B----4-:R-:W-:Y:S01]  /*0180*/  LEA R16, R8, R7, 0x18 ;  /* 0x0000000708107211 */ /* 0x010fe200078ec0ff */
[----:B------:R-:W-:Y:S01]  /*0190*/  IMAD R0, R0, 0xcccd, RZ ;  /* 0x0000cccd00007824 */ /* 0x000fe200078e02ff */
[----:B------:R-:W-:Y:S01]  /*01a0*/  LEA R66, R8, R66, 0x18 ;  /* 0x0000004208427211 */ /* 0x000fe200078ec0ff */
[C---:B---3--:R-:W-:Y:S01]  /*01b0*/  IMAD R17, R65.reuse, 0x48, R14 ;  /* 0x0000004841117824 */ /* 0x048fe200078e020e */
[C---:B------:R-:W-:Y:S02]  /*01c0*/  ISETP.GT.U32.OR P0, PT, R14.reuse, 0x47, P3 ;  /* 0x000000470e00780c */ /* 0x040fe40001f04470 */
[----:B------:R-:W-:Y:S01]  /*01d0*/  SHF.R.U32.HI R0, RZ, 0x13, R0 ;  /* 0x00000013ff007819 */ /* 0x000fe20000011600 */
[----:B------:R-:W-:Y:S01]  /*01e0*/  IMAD R66, R65, 0x120, R66 ;  /* 0x0000012041427824 */ /* 0x000fe200078e0242 */
[----:B------:R-:W-:-:S02]  /*01f0*/  ISETP.GT.U32.OR P1, PT, R14, 0x46, P3 ;  /* 0x000000460e00780c */ /* 0x000fc40001f24470 */
[----:B------:R-:W-:Y:S01]  /*0200*/  ISETP.GT.U32.OR P3, PT, R14, 0x45, P3 ;  /* 0x000000450e00780c */ /* 0x000fe20001f64470 */
[----:B------:R-:W-:Y:S01]  /*0210*/  IMAD R10, R65, 0x3, R0 ;  /* 0x00000003410a7824 */ /* 0x000fe200078e0200 */
[----:B------:R-:W-:Y:S02]  /*0220*/  LOP3.LUT R0, R9, 0xff, RZ, 0xc0, !PT ;  /* 0x000000ff09007812 */ /* 0x000fe400078ec0ff */
[----:B------:R-:W-:Y:S02]  /*0230*/  IADD3 R14, PT, PT, R3, -0x3, RZ ;  /* 0xfffffffd030e7810 */ /* 0x000fe40007ffe0ff */
[----:B------:R-:W-:Y:S01]  /*0240*/  PRMT R5, R10, 0x9910, RZ ;  /* 0x000099100a057816 */ /* 0x000fe200000000ff */
[----:B------:R-:W-:Y:S01]  /*0250*/  IMAD R6, R0, 0xcd, RZ ;  /* 0x000000cd00067824 */ /* 0x000fe200078e02ff */
[----:B------:R-:W-:-:S03]  /*0260*/  LEA R67, R64, R13, 0x2 ;  /* 0x0000000d40437211 */ /* 0x000fc600078e10ff */
[----:B------:R-:W-:Y:S01]  /*0270*/  IMAD R0, R5, 0xab, RZ ;  /* 0x000000ab05007824 */ /* 0x000fe200078e02ff */
[----:B------:R-:W-:Y:S02]  /*0280*/  SHF.R.U32.HI R6, RZ, 0xb, R6 ;  /* 0x0000000bff067819 */ /* 0x000fe40000011606 */
[----:B------:R-:W-:Y:S01]  /*0290*/  PRMT R5, R11, 0x7610, R5 ;  /* 0x000076100b057816 */ /* 0x000fe20000000005 */
[C---:B------:R-:W-:Y:S01]  /*02a0*/  IMAD R11, R65.reuse, 0x1e, R9 ;  /* 0x0000001e410b7824 */ /* 0x040fe200078e0209 */
[----:B------:R-:W-:Y:S02]  /*02b0*/  LOP3.LUT R0, R0, 0xffff, RZ, 0xc0, !PT ;  /* 0x0000ffff00007812 */ /* 0x000fe400078ec0ff */
[----:B------:R-:W-:Y:S02]  /*02c0*/  PRMT R6, R6, 0x9910, RZ ;  /* 0x0000991006067816 */ /* 0x000fe400000000ff */
[----:B------:R-:W-:Y:S01]  /*02d0*/  SHF.R.U32.HI R7, RZ, 0xa, R0 ;  /* 0x0000000aff077819 */ /* 0x000fe20000011600 */
[----:B------:R-:W-:Y:S01]  /*02e0*/  IMAD R0, R65, 0x18, R13 ;  /* 0x0000001841007824 */ /* 0x000fe200078e020d */
[----:B------:R-:W-:Y:S01]  /*02f0*/  ISETP.GT.U32.AND P6, PT, R11, 0xef, PT ;  /* 0x000000ef0b00780c */ /* 0x000fe20003fc4070 */
[----:B------:R-:W-:Y:S01]  /*0300*/  IMAD R6, R6, 0xa, RZ ;  /* 0x0000000a06067824 */ /* 0x000fe200078e02ff */
[----:B------:R-:W-:-:S02]  /*0310*/  PRMT R8, R7, 0x9910, RZ ;  /* 0x0000991007087816 */ /* 0x000fc400000000ff */
[----:B------:R-:W-:Y:S02]  /*0320*/  LOP3.LUT R11, R3, 0xffff, RZ, 0xc0, !PT ;  /* 0x0000ffff030b7812 */ /* 0x000fe400078ec0ff */
[----:B------:R-:W-:Y:S01]  /*0330*/  ISETP.GT.U32.AND P2, PT, R0, 0xbf, PT ;  /* 0x000000bf0000780c */ /* 0x000fe20003f44070 */
[----:B------:R-:W-:Y:S01]  /*0340*/  IMAD R8, R8, 0x6, RZ ;  /* 0x0000000608087824 */ /* 0x000fe200078e02ff */
[----:B------:R-:W0:Y:S01]  /*0350*/  S2R R0, SR_CTAID.Z ;  /* 0x0000000000007919 */ /* 0x000e220000002700 */
[----:B------:R-:W-:Y:S01]  /*0360*/  IADD3 R12, PT, PT, RZ, -R6, RZ ;  /* 0x80000006ff0c7210 */ /* 0x000fe20007ffe0ff */
[----:B------:R-:W-:Y:S01]  /*0370*/  IMAD R11, R11, 0x5556, RZ ;  /* 0x000055560b0b7824 */ /* 0x000fe200078e02ff */
[----:B-----5:R-:W-:Y:S02]  /*0380*/  SHF.L.U32 R6, R2, 0x2, RZ ;  /* 0x0000000202067819 */ /* 0x020fe400000006ff */
[----:B------:R-:W-:Y:S02]  /*0390*/  PRMT R12, R12, 0x7710, RZ ;  /* 0x000077100c0c7816 */ /* 0x000fe400000000ff */
[----:B------:R-:W-:-:S02]  /*03a0*/  IADD3 R15, PT, PT, RZ, -R8, RZ ;  /* 0x80000008ff0f7210 */ /* 0x000fc40007ffe0ff */
[----:B------:R-:W-:Y:S02]  /*03b0*/  SHF.R.U32.HI R11, RZ, 0x10, R11 ;  /* 0x00000010ff0b7819 */ /* 0x000fe4000001160b */
[----:B------:R-:W-:Y:S02]  /*03c0*/  IADD3 R8, PT, PT, R9, R12, RZ ;  /* 0x0000000c09087210 */ /* 0x000fe40007ffe0ff */
[----:B------:R-:W-:Y:S02]  /*03d0*/  PRMT R15, R15, 0x7710, RZ ;  /* 0x000077100f0f7816 */ /* 0x000fe400000000ff */
[----:B------:R-:W-:Y:S02]  /*03e0*/  LEA R12, R64, R11, 0x1 ;  /* 0x0000000b400c7211 */ /* 0x000fe400078e08ff */
[----:B------:R-:W-:Y:S02]  /*03f0*/  LOP3.LUT R8, R8, 0xff, RZ, 0xc0, !PT ;  /* 0x000000ff08087812 */ /* 0x000fe400078ec0ff */
[----:B------:R-:W-:-:S02]  /*0400*/  IADD3 R15, PT, PT, R10, R15, RZ ;  /* 0x0000000f0a0f7210 */ /* 0x000fc40007ffe0ff */
[----:B------:R-:W-:Y:S02]  /*0410*/  LEA R11, R65, R12, 0x3 ;  /* 0x0000000c410b7211 */ /* 0x000fe400078e18ff */
[----:B------:R-:W-:Y:S02]  /*0420*/  LOP3.LUT P4, RZ, R8, UR5, RZ, 0xfc, !PT ;  /* 0x0000000508ff7c12 */ /* 0x000fe4000f88fcff */
[----:B------:R-:W-:Y:S02]  /*0430*/  LOP3.LUT P5, RZ, R6, 0xff, R15, 0xf8, !PT ;  /* 0x000000ff06ff7812 */ /* 0x000fe400078af80f */
[----:B------:R-:W-:Y:S02]  /*0440*/  ISETP.GT.U32.OR P2, PT, R11, 0x3f, P2 ;  /* 0x0000003f0b00780c */ /* 0x000fe40001744470 */
[----:B------:R-:W-:Y:S02]  /*0450*/  PLOP3.LUT P4, PT, P5, P4, PT, 0x2f, 0xf2 ;  /* 0x0000000000f2781c */ /* 0x000fe40002f88577 */
[----:B------:R-:W-:-:S02]  /*0460*/  ISETP.GT.U32.OR P5, PT, R17, 0x23f, P2 ;  /* 0x0000023f1100780c */ /* 0x000fc400017a4470 */
[----:B------:R-:W-:Y:S02]  /*0470*/  ISETP.GT.U32.OR P6, PT, R10, 0x17, P6 ;  /* 0x000000170a00780c */ /* 0x000fe400037c4470 */
[----:B------:R-:W-:Y:S02]  /*0480*/  PLOP3.LUT P0, PT, P5, P0, PT, 0xf8, 0x8f ;  /* 0x00000000008f781c */ /* 0x000fe40002f01f70 */
[C---:B------:R-:W-:Y:S02]  /*0490*/  ISETP.GT.U32.OR P5, PT, R17.reuse, 0x23e, P2 ;  /* 0x0000023e1100780c */ /* 0x040fe400017a4470 */
[----:B------:R-:W-:Y:S02]  /*04a0*/  SHF.R.U32.HI R10, RZ, 0x2, R12 ;  /* 0x00000002ff0a7819 */ /* 0x000fe4000001160c */
[----:B------:R-:W-:Y:S02]  /*04b0*/  ISETP.GT.U32.OR P2, PT, R17, 0x23d, P2 ;  /* 0x0000023d1100780c */ /* 0x000fe40001744470 */
[----:B------:R-:W-:-:S02]  /*04c0*/  PLOP3.LUT P1, PT, P5, P1, PT, 0xf8, 0x8f ;  /* 0x00000000008f781c */ /* 0x000fc40002f23f70 */
[----:B0-----:R-:W-:Y:S02]  /*04d0*/  LEA R17, R0, R65, 0x3 ;  /* 0x0000004100117211 */ /* 0x001fe400078e18ff */
[----:B------:R-:W-:Y:S02]  /*04e0*/  ISETP.GT.U32.OR P6, PT, R9, 0x1d, P6 ;  /* 0x0000001d0900780c */ /* 0x000fe400037c4470 */
[----:B------:R-:W-:Y:S01]  /*04f0*/  ISETP.GE.U32.AND P5, PT, R3, 0x3, PT ;  /* 0x000000030300780c */ /* 0x000fe20003fa6070 */
[----:B------:R-:W-:Y:S01]  /*0500*/  IMAD R17, R17, 0x240, RZ ;  /* 0x0000024011117824 */ /* 0x000fe200078e02ff */
[----:B------:R-:W-:Y:S02]  /*0510*/  LEA R9, R65, R10, 0x1 ;  /* 0x0000000a41097211 */ /* 0x000fe400078e08ff */
[----:B------:R-:W-:Y:S02]  /*0520*/  SEL R14, R3, R14, !P5 ;  /* 0x0000000e030e7207 */ /* 0x000fe40006800000 */
[----:B------:R-:W-:-:S02]  /*0530*/  SHF.R.U64 R13, R12, 0x2, RZ ;  /* 0x000000020c0d7819 */ /* 0x000fc400000012ff */
[C---:B------:R-:W-:Y:S02]  /*0540*/  LOP3.LUT R11, R12.reuse, 0x3, RZ, 0xc0, !PT ;  /* 0x000000030c0b7812 */ /* 0x040fe400078ec0ff */
[----:B------:R-:W-:Y:S02]  /*0550*/  ISETP.GT.U32.AND P5, PT, R9, 0xf, PT ;  /* 0x0000000f0900780c */ /* 0x000fe40003fa4070 */
[----:B------:R-:W-:Y:S01]  /*0560*/  LOP3.LUT R9, R12, 0x3, RZ, 0xc0, !PT ;  /* 0x000000030c097812 */ /* 0x000fe200078ec0ff */
[----:B------:R-:W-:Y:S01]  /*0570*/  IMAD.WIDE.U32 R12, R13, 0x120, RZ ;  /* 0x000001200d0c7825 */ /* 0x000fe200078e00ff */
[----:B------:R-:W-:Y:S02]  /*0580*/  LEA R67, R67, R16, 0x2 ;  /* 0x0000001043437211 */ /* 0x000fe400078e10ff */
[----:B------:R-:W-:Y:S01]  /*0590*/  LEA R9, R9, R9, 0x3 ;  /* 0x0000000909097211 */ /* 0x000fe200078e18ff */
[--C-:B------:R-:W-:Y:S01]  /*05a0*/  IMAD R16, R10, 0x120, R17.reuse ;  /* 0x000001200a107824 */ /* 0x100fe200078e0211 */
[----:B------:R-:W-:Y:S01]  /*05b0*/  LOP3.LUT R7, R7, 0xffff, RZ, 0xc0, !PT ;  /* 0x0000ffff07077812 */ /* 0x000fe200078ec0ff */
[----:B------:R-:W-:Y:S01]  /*05c0*/  IMAD.WIDE.U32 R10, R11, 0x9, RZ ;  /* 0x000000090b0a7825 */ /* 0x000fe200078e00ff */
[----:B------:R-:W-:Y:S01]  /*05d0*/  IADD3 R13, PT, PT, R13, UR4, RZ ;  /* 0x000000040d0d7c10 */ /* 0x000fe2000fffe0ff */
[----:B------:R-:W-:Y:S01]  /*05e0*/  UMOV UR4, URZ ;  /* 0x000000ff00047c82 */ /* 0x000fe20008000000 */
[----:B------:R-:W-:Y:S01]  /*05f0*/  LOP3.LUT R69, R16, R9, RZ, 0xfc, !PT ;  /* 0x0000000910457212 */ /* 0x000fe200078efcff */
[----:B------:R-:W-:Y:S01]  /*0600*/  IMAD R17, R14, 0x3, R17 ;  /* 0x000000030e117824 */ /* 0x000fe200078e0211 */
[----:B------:R-:W-:-:S02]  /*0610*/  LOP3.LUT R12, R12, R10, RZ, 0xfc, !PT ;  /* 0x0000000a0c0c7212 */ /* 0x000fc400078efcff */
[----:B------:R-:W-:Y:S01]  /*0620*/  PRMT R9, R7, R18, 0x38 ;  /* 0x0000003807097416 */ /* 0x000fe20000000012 */
[----:B------:R-:W-:Y:S01]  /*0630*/  IMAD R69, R14, 0x3, R69 ;  /* 0x000000030e457824 */ /* 0x000fe200078e0245 */
[----:B------:R-:W-:Y:S02]  /*0640*/  LOP3.LUT R10, R15, 0xff, RZ, 0xc0, !PT ;  /* 0x000000ff0f0a7812 */ /* 0x000fe400078ec0ff */
[----:B------:R-:W-:Y:S02]  /*0650*/  PRMT R4, R9, 0x5410, R4 ;  /* 0x0000541009047816 */ /* 0x000fe40000000004 */
[----:B------:R-:W-:Y:S02]  /*0660*/  PRMT R5, R5, 0x5410, R10 ;  /* 0x0000541005057816 */ /* 0x000fe4000000000a */
[----:B------:R-:W-:Y:S02]  /*0670*/  PLOP3.LUT P2, PT, P2, P3, PT, 0xf8, 0x8f ;  /* 0x00000000008f781c */ /* 0x000fe40001747f70 */
[----:B------:R-:W-:Y:S01]  /*0680*/  LOP3.LUT R11, R13, R11, RZ, 0xfc, !PT ;  /* 0x0000000b0d0b7212 */ /* 0x000fe200078efcff */
[----:B------:R-:W-:Y:S01]  /*0690*/  IDP.2A.LO.U16.U8 R5, R5, R4, RZ ;  /* 0x0000000405057226 */ /* 0x000fe200000010ff */
[----:B------:R-:W-:-:S02]  /*06a0*/  IADD3 R17, P3, PT, R17, R12, RZ ;  /* 0x0000000c11117210 */ /* 0x000fc40007f7e0ff */
[----:B------:R-:W-:Y:S01]  /*06b0*/  LOP3.LUT R7, R15, 0xff, RZ, 0xc0, !PT ;  /* 0x000000ff0f077812 */ /* 0x000fe200078ec0ff */
[----:B------:R-:W-:Y:S01]  /*06c0*/  IMAD R5, R2, 0xe0, R5 ;  /* 0x000000e002057824 */ /* 0x000fe200078e0205 */
[----:B------:R-:W-:Y:S02]  /*06d0*/  IADD3.X R4, PT, PT, RZ, R11, RZ, P3, !PT ;  /* 0x0000000bff047210 */ /* 0x000fe40001ffe4ff */
[C---:B--2---:R-:W-:Y:S02]  /*06e0*/  LEA R70, P3, R17.reuse, UR10, 0x2 ;  /* 0x0000000a11467c11 */ /* 0x044fe4000f8610ff */
[----:B------:R-:W-:Y:S02]  /*06f0*/  IADD3 R7, PT, PT, R6, R7, RZ ;  /* 0x0000000706077210 */ /* 0x000fe40007ffe0ff */
[----:B------:R-:W-:Y:S02]  /*0700*/  LEA.HI.X R71, R17, UR11, R4, 0x2, P3 ;  /* 0x0000000b11477c11 */ /* 0x000fe400098f1404 */
[----:B------:R-:W-:-:S02]  /*0710*/  ISETP.GT.U32.OR P4, PT, R7, 0x38, P4 ;  /* 0x000000380700780c */ /* 0x000fc40002784470 */
[----:B------:R-:W-:Y:S02]  /*0720*/  IADD3 R8, PT, PT, R8, UR5, RZ ;  /* 0x0000000508087c10 */ /* 0x000fe4000fffe0ff */
[----:B------:R-:W-:Y:S02]  /*0730*/  IADD3 R70, P3, PT, R70, 0x8, RZ ;  /* 0x0000000846467810 */ /* 0x000fe40007f7e0ff */
[C---:B------:R-:W-:Y:S02]  /*0740*/  ISETP.GT.U32.OR P4, PT, R8.reuse, 0x38, P4 ;  /* 0x000000380800780c */ /* 0x040fe40002784470 */
[----:B------:R-:W-:Y:S02]  /*0750*/  IADD3 R68, PT, PT, R8, -0x39, R5 ;  /* 0xffffffc708447810 */ /* 0x000fe40007ffe005 */
[----:B------:R-:W-:Y:S02]  /*0760*/  MOV R11, RZ ;  /* 0x000000ff000b7202 */ /* 0x000fe40000000f00 */
[----:B------:R-:W-:-:S07]  /*0770*/  IADD3.X R71, PT, PT, RZ, R71, RZ, P3, !PT ;  /* 0x00000047ff477210 */ /* 0x000fce0001ffe4ff */
.L_x_4:
[----:B------:R-:W-:Y:S06]  /*0780*/  BAR.SYNC.DEFER_BLOCKING 0x0 ;  /* 0x0000000000007b1d */ /* 0x000fec0000010000 */
[----:B------:R-:W-:Y:S04]  /*0790*/  BSSY.RECONVERGENT B0, `(.L_x_0) ;  /* 0x000000d000007945 */ /* 0x000fe80003800200 */
[----:B------:R-:W-:Y:S05]  /*07a0*/  @P6 BRA `(.L_x_1) ;  /* 0x00000000002c6947 */ /* 0x000fea0003800000 */
[----:B------:R-:W0:Y:S01]  /*07b0*/  LDC.64 R4, c[0x0][0x380] ;  /* 0x0000e000ff047b82 */ /* 0x000e220000000a00 */
[----:B------:R-:W-:Y:S02]  /*07c0*/  HFMA2 R6, -RZ, RZ, 0, 0 ;  /* 0x00000000ff067431 */ /* 0x000fe400000001ff */
[----:B0-----:R-:W-:-:S05]  /*07d0*/  IMAD.WIDE R4, R68, 0x4, R4 ;  /* 0x0000000444047825 */ /* 0x001fca00078e0204 */
[----:B------:R-:W2:Y:S01]  /*07e0*/  @!P4 LDG.E.CONSTANT R6, desc[UR8][R4.64] ;  /* 0x000000080406c981 */ /* 0x000ea2000c1e9900 */
[----:B------:R-:W0:Y:S01]  /*07f0*/  S2UR UR7, SR_CgaCtaId ;  /* 0x00000000000779c3 */ /* 0x000e220000008800 */
[----:B------:R-:W-:Y:S01]  /*0800*/  LEA R8, R64, R3, 0x3 ;  /* 0x0000000340087211 */ /* 0x000fe200078e18ff */
[----:B------:R-:W-:-:S04]  /*0810*/  UMOV UR6, 0x400 ;  /* 0x0000040000067882 */ /* 0x000fc80000000000 */
[----:B------:R-:W-:Y:S01]  /*0820*/  IMAD R7, R65, 0x1e, R8 ;  /* 0x0000001e41077824 */ /* 0x000fe200078e0208 */
[----:B0-----:R-:W-:-:S06]  /*0830*/  ULEA UR6, UR7, UR6, 0x18 ;  /* 0x0000000607067291 */ /* 0x001fcc000f8ec0ff */
[----:B------:R-:W-:-:S05]  /*0840*/  LEA R7, R7, UR6, 0x2 ;  /* 0x0000000607077c11 */ /* 0x000fca000f8e10ff */
[----:B--2---:R0:W-:Y:S02]  /*0850*/  STS [R7], R6 ;  /* 0x0000000607007388 */ /* 0x0041e40000000800 */
.L_x_1:
[----:B------:R-:W-:Y:S05]  /*0860*/  BSYNC.RECONVERGENT B0 ;  /* 0x0000000000007941 */ /* 0x000fea0003800200 */
.L_x_0:
[----:B------:R-:W-:Y:S04]  /*0870*/  BSSY.RECONVERGENT B0, `(.L_x_2) ;  /* 0x0000012000007945 */ /* 0x000fe80003800200 */
[----:B------:R-:W-:Y:S05]  /*0880*/  @P5 BRA `(.L_x_3) ;  /* 0x0000000000405947 */ /* 0x000fea0003800000 */
[----:B------:R-:W1:Y:S01]  /*0890*/  @!P0 LDC.64 R4, c[0x0][0x388] ;  /* 0x0000e200ff048b82 */ /* 0x000e620000000a00 */
[----:B0-----:R-:W2:Y:S04]  /*08a0*/  @!P1 LDG.E.CONSTANT R7, desc[UR8][R70.64+-0x4] ;  /* 0xfffffc0846079981 */ /* 0x001ea8000c1e9900 */
[----:B------:R-:W3:Y:S01]  /*08b0*/  @!P2 LDG.E.CONSTANT R9, desc[UR8][R70.64] ;  /* 0x000000084609a981 */ /* 0x000ee2000c1e9900 */
[----:B-1----:R-:W-:-:S06]  /*08c0*/  @!P0 IMAD.WIDE.U32 R4, R69, 0x4, R4 ;  /* 0x0000000445048825 */ /* 0x002fcc00078e0004 */
[----:B------:R-:W4:Y:S01]  /*08d0*/  @!P0 LDG.E.CONSTANT R5, desc[UR8][R4.64] ;  /* 0x0000000804058981 */ /* 0x000f22000c1e9900 */
[----:B------:R-:W0:Y:S01]  /*08e0*/  S2UR UR7, SR_CgaCtaId ;  /* 0x00000000000779c3 */ /* 0x000e220000008800 */
[----:B------:R-:W-:Y:S01]  /*08f0*/  LEA R6, R65, R64, 0x2 ;  /* 0x0000004041067211 */ /* 0x000fe200078e10ff */
[----:B------:R-:W-:Y:S02]  /*0900*/  UMOV UR6, 0x400 ;  /* 0x0000040000067882 */ /* 0x000fe40000000000 */
[----:B------:R-:W-:Y:S02]  /*0910*/  UIADD3 UR6, UPT, UPT, UR6, 0x3c0, URZ ;  /* 0x000003c006067890 */ /* 0x000fe4000fffe0ff */
[----:B------:R-:W-:-:S05]  /*0920*/  IMAD R6, R6, 0x6, R3 ;  /* 0x0000000606067824 */ /* 0x000fca00078e0203 */
[----:B------:R-:W-:Y:S01]  /*0930*/  LEA R6, R6, R6, 0x1 ;  /* 0x0000000606067211 */ /* 0x000fe200078e08ff */
[----:B0-----:R-:W-:-:S06]  /*0940*/  ULEA UR6, UR7, UR6, 0x18 ;  /* 0x0000000607067291 */ /* 0x001fcc000f8ec0ff */
[----:B------:R-:W-:-:S05]  /*0950*/  LEA R6, R6, UR6, 0x2 ;  /* 0x0000000606067c11 */ /* 0x000fca000f8e10ff */
[----:B--2---:R1:W-:Y:S04]  /*0960*/  @!P1 STS [R6+0x4], R7 ;  /* 0x0000040706009388 */ /* 0x0043e80000000800 */
[----:B---3--:R1:W-:Y:S04]  /*0970*/  @!P2 STS [R6+0x8], R9 ;  /* 0x000008090600a388 */ /* 0x0083e80000000800 */
[----:B----4-:R1:W-:Y:S02]  /*0980*/  @!P0 STS [R6], R5 ;  /* 0x0000000506008388 */ /* 0x0103e40000000800 */
.L_x_3:
[----:B------:R-:W-:Y:S05]  /*0990*/  BSYNC.RECONVERGENT B0 ;  /* 0x0000000000007941 */ /* 0x000fea0003800200 */
.L_x_2:
[----:B------:R-:W-:Y:S01]  /*09a0*/  BAR.SYNC.DEFER_BLOCKING 0x0 ;  /* 0x0000000000007b1d */ /* 0x000fe20000010000 */
[----:B------:R-:W-:Y:S01]  /*09b0*/  UIADD3 UR4, UPT, UPT, UR4, 0x1, URZ ;  /* 0x0000000104047890 */ /* 0x000fe2000fffe0ff */
[----:B------:R-:W-:Y:S02]  /*09c0*/  IADD3 R70, P3, PT, R70, 0x90, RZ ;  /* 0x0000009046467810 */ /* 0x000fe40007f7e0ff */
[----:B------:R-:W-:Y:S01]  /*09d0*/  IADD3 R69, PT, PT, R69, 0x24, RZ ;  /* 0x0000002445457810 */ /* 0x000fe20007ffe0ff */
[----:B------:R-:W-:Y:S01]  /*09e0*/  UISETP.NE.AND UP0, UPT, UR4, 0x8, UPT ;  /* 0x000000080400788c */ /* 0x000fe2000bf05270 */
[----:B------:R-:W-:Y:S02]  /*09f0*/  IADD3.X R71, PT, PT, RZ, R71, RZ, P3, !PT ;  /* 0x00000047ff477210 */ /* 0x000fe40001ffe4ff */
[----:B------:R-:W-:Y:S01]  /*0a00*/  IADD3 R68, PT, PT, R68, 0x3100, RZ ;  /* 0x0000310044447810 */ /* 0x000fe20007ffe0ff */
[----:B------:R-:W-:Y:S04]  /*0a10*/  LDS R12, [R67] ;  /* 0x00000000430c7984 */ /* 0x000fe80000000800 */
[----:B------:R-:W2:Y:S04]  /*0a20*/  LDS.128 R16, [R66] ;  /* 0x0000000042107984 */ /* 0x000ea80000000c00 */
[----:B------:R-:W3:Y:S04]  /*0a30*/  LDS R14, [R67+0x4] ;  /* 0x00000400430e7984 */ /* 0x000ee80000000800 */
[----:B01----:R-:W0:Y:S04]  /*0a40*/  LDS.128 R4, [R66+0x90] ;  /* 0x0000900042047984 */ /* 0x003e280000000c00 */
[----:B------:R-:W1:Y:S04]  /*0a50*/  LDS R15, [R67+0x8] ;  /* 0x00000800430f7984 */ /* 0x000e680000000800 */
[----:B------:R-:W-:Y:S04]  /*0a60*/  LDS R20, [R67+0xf0] ;  /* 0x0000f00043147984 */ /* 0x000fe80000000800 */
[----:B------:R-:W4:Y:S04]  /*0a70*/  LDS.128 R28, [R66+0x20] ;  /* 0x00002000421c7984 */ /* 0x000f280000000c00 */
[----:B------:R-:W5:Y:S04]  /*0a80*/  LDS R13, [R67+0xf4] ;  /* 0x0000f400430d7984 */ /* 0x000f680000000800 */
[----:B------:R-:W5:Y:S04]  /*0a90*/  LDS.128 R32, [R66+0xb0] ;  /* 0x0000b00042207984 */ /* 0x000f680000000c00 */
[----:B------:R-:W5:Y:S04]  /*0aa0*/  LDS R10, [R67+0xf8] ;  /* 0x0000f800430a7984 */ /* 0x000f680000000800 */
[----:B------:R-:W-:Y:S04]  /*0ab0*/  LDS R9, [R67+0x1e0] ;  /* 0x0001e00043097984 */ /* 0x000fe80000000800 */
[----:B------:R-:W5:Y:S01]  /*0ac0*/  LDS.128 R24, [R66+0x40] ;  /* 0x0000400042187984 */ /* 0x000f620000000c00 */
[----:B--2---:R-:W-:-:S03]  /*0ad0*/  FFMA R11, R12, R16, R11 ;  /* 0x000000100c0b7223 */ /* 0x004fc6000000000b */
[----:B------:R-:W2:Y:S01]  /*0ae0*/  LDS R8, [R67+0x1e4] ;  /* 0x0001e40043087984 */ /* 0x000ea20000000800 */
[----:B---3--:R-:W-:-:S03]  /*0af0*/  FFMA R16, R14, R17, R11 ;  /* 0x000000110e107223 */ /* 0x008fc6000000000b */
[----:B------:R-:W3:Y:S01]  /*0b00*/  LDS.128 R36, [R66+0xd0] ;  /* 0x0000d00042247984 */ /* 0x000ee20000000c00 */
[----:B0-----:R-:W-:Y:S01]  /*0b10*/  FFMA R4, R12, R4, R55 ;  /* 0x000000040c047223 */ /* 0x001fe20000000037 */
[----:B-1----:R-:W-:-:S03]  /*0b20*/  FFMA R11, R15, R18, R16 ;  /* 0x000000120f0b7223 */ /* 0x002fc60000000010 */
[----:B------:R-:W-:Y:S01]  /*0b30*/  FFMA R5, R14, R5, R4 ;  /* 0x000000050e057223 */ /* 0x000fe20000000004 */
[----:B------:R-:W-:Y:S03]  /*0b40*/  LDS.128 R60, [R66+0x50] ;  /* 0x00005000423c7984 */ /* 0x000fe60000000c00 */
[----:B------:R-:W-:Y:S01]  /*0b50*/  FFMA R6, R15, R6, R5 ;  /* 0x000000060f067223 */ /* 0x000fe20000000005 */
[----:B------:R-:W-:Y:S01]  /*0b60*/  LDS.128 R40, [R66+0x60] ;  /* 0x0000600042287984 */ /* 0x000fe20000000c00 */
[----:B----4-:R-:W-:-:S03]  /*0b70*/  FFMA R4, R20, R29, R11 ;  /* 0x0000001d14047223 */ /* 0x010fc6000000000b */
[----:B------:R-:W-:Y:S01]  /*0b80*/  LDS.128 R52, [R66+0xe0] ;  /* 0x0000e00042347984 */ /* 0x000fe20000000c00 */
[----:B-----5:R-:W-:-:S03]  /*0b90*/  FFMA R5, R13, R30, R4 ;  /* 0x0000001e0d057223 */ /* 0x020fc60000000004 */
[----:B------:R-:W-:Y:S01]  /*0ba0*/  LDS.128 R56, [R66+0x70] ;  /* 0x0000700042387984 */ /* 0x000fe20000000c00 */
[----:B------:R-:W-:-:S03]  /*0bb0*/  FFMA R33, R20, R33, R6 ;  /* 0x0000002114217223 */ /* 0x000fc60000000006 */
[----:B------:R-:W-:Y:S01]  /*0bc0*/  LDS.128 R44, [R66+0xf0] ;  /* 0x0000f000422c7984 */ /* 0x000fe20000000c00 */
[C---:B------:R-:W-:Y:S01]  /*0bd0*/  FFMA R4, R10.reuse, R31, R5 ;  /* 0x0000001f0a047223 */ /* 0x040fe20000000005 */
[----:B------:R-:W-:Y:S02]  /*0be0*/  FFMA R34, R13, R34, R33 ;  /* 0x000000220d227223 */ /* 0x000fe40000000021 */
[----:B------:R-:W0:Y:S02]  /*0bf0*/  LDS R5, [R67+0x1e8] ;  /* 0x0001e80043057984 */ /* 0x000e240000000800 */
[----:B------:R-:W-:Y:S02]  /*0c00*/  FFMA R34, R10, R35, R34 ;  /* 0x000000230a227223 */ /* 0x000fe40000000022 */
[----:B------:R-:W-:Y:S01]  /*0c10*/  LDS R6, [R67+0x2d8] ;  /* 0x0002d80043067984 */ /* 0x000fe20000000800 */
[----:B------:R-:W-:-:S03]  /*0c20*/  FFMA R11, R9, R26, R4 ;  /* 0x0000001a090b7223 */ /* 0x000fc60000000004 */
[----:B------:R-:W1:Y:S01]  /*0c30*/  LDS R4, [R67+0x2d0] ;  /* 0x0002d00043047984 */ /* 0x000e620000000800 */
[----:B--2---:R-:W-:-:S03]  /*0c40*/  FFMA R10, R8, R27, R11 ;  /* 0x0000001b080a7223 */ /* 0x004fc6000000000b */
[----:B------:R-:W-:Y:S01]  /*0c50*/  LDS.128 R48, [R66+0x100] ;  /* 0x0001000042307984 */ /* 0x000fe20000000c00 */
[----:B---3--:R-:W-:-:S03]  /*0c60*/  FFMA R11, R9, R38, R34 ;  /* 0x00000026090b7223 */ /* 0x008fc60000000022 */
[----:B------:R-:W2:Y:S01]  /*0c70*/  LDS R9, [R67+0x2d4] ;  /* 0x0002d40043097984 */ /* 0x000ea20000000800 */
[----:B------:R-:W-:-:S03]  /*0c80*/  FFMA R11, R8, R39, R11 ;  /* 0x00000027080b7223 */ /* 0x000fc6000000000b */
[----:B------:R-:W3:Y:S04]  /*0c90*/  LDS R16, [R67+0x28] ;  /* 0x0000280043107984 */ /* 0x000ee80000000800 */
[----:B------:R-:W-:Y:S04]  /*0ca0*/  LDS.128 R20, [R66+0xc0] ;  /* 0x0000c00042147984 */ /* 0x000fe80000000c00 */
[----:B------:R-:W-:Y:S01]  /*0cb0*/  LDS R29, [R67+0x238] ;  /* 0x00023800431d7984 */ /* 0x000fe20000000800 */
[C---:B0-----:R-:W-:Y:S01]  /*0cc0*/  FFMA R13, R5.reuse, R60, R10 ;  /* 0x0000003c050d7223 */ /* 0x041fe2000000000a */
[----:B------:R-:W-:-:S03]  /*0cd0*/  FFMA R52, R5, R52, R11 ;  /* 0x0000003405347223 */ /* 0x000fc6000000000b */
[C---:B-1----:R-:W-:Y:S01]  /*0ce0*/  FFMA R8, R4.reuse, R43, R13 ;  /* 0x0000002b04087223 */ /* 0x042fe2000000000d */
[----:B------:R-:W-:Y:S01]  /*0cf0*/  FFMA R47, R4, R47, R52 ;  /* 0x0000002f042f7223 */ /* 0x000fe20000000034 */
[----:B------:R-:W-:Y:S04]  /*0d00*/  LDS.128 R12, [R66+0xa0] ;  /* 0x0000a000420c7984 */ /* 0x000fe80000000c00 */
[----:B------:R-:W-:Y:S01]  /*0d10*/  LDS R4, [R67+0x30] ;  /* 0x0000300043047984 */ /* 0x000fe20000000800 */
[C---:B--2---:R-:W-:Y:S01]  /*0d20*/  FFMA R5, R9.reuse, R56, R8 ;  /* 0x0000003809057223 */ /* 0x044fe20000000008 */
[----:B------:R-:W-:Y:S02]  /*0d30*/  FFMA R47, R9, R48, R47 ;  /* 0x00000030092f7223 */ /* 0x000fe4000000002f */
[----:B------:R-:W-:Y:S01]  /*0d40*/  LDS.128 R8, [R66+0x10] ;  /* 0x0000100042087984 */ /* 0x000fe20000000c00 */
[C---:B------:R-:W-:Y:S01]  /*0d50*/  FFMA R57, R6.reuse, R57, R5 ;  /* 0x0000003906397223 */ /* 0x040fe20000000005 */
[----:B------:R-:W-:-:S02]  /*0d60*/  FFMA R6, R6, R49, R47 ;  /* 0x0000003106067223 */ /* 0x000fc4000000002f */
[----:B------:R-:W0:Y:S01]  /*0d70*/  LDS R5, [R67+0x2c] ;  /* 0x00002c0043057984 */ /* 0x000e220000000800 */
[C---:B---3--:R-:W-:Y:S01]  /*0d80*/  FFMA R18, R16.reuse, R19, R57 ;  /* 0x0000001310127223 */ /* 0x048fe20000000039 */
[----:B------:R-:W-:-:S03]  /*0d90*/  FFMA R7, R16, R7, R6 ;  /* 0x0000000710077223 */ /* 0x000fc60000000006 */
[C---:B0-----:R-:W-:Y:S01]  /*0da0*/  FFMA R17, R5.reuse, R8, R18 ;  /* 0x0000000805117223 */ /* 0x041fe20000000012 */
[----:B------:R-:W-:Y:S01]  /*0db0*/  FFMA R12, R5, R12, R7 ;  /* 0x0000000c050c7223 */ /* 0x000fe20000000007 */
[----:B------:R-:W-:Y:S02]  /*0dc0*/  LDS R8, [R67+0x2fc] ;  /* 0x0002fc0043087984 */ /* 0x000fe40000000800 */
[C---:B------:R-:W-:Y:S01]  /*0dd0*/  FFMA R6, R4.reuse, R9, R17 ;  /* 0x0000000904067223 */ /* 0x040fe20000000011 */
[----:B------:R-:W-:Y:S01]  /*0de0*/  FFMA R13, R4, R13, R12 ;  /* 0x0000000d040d7223 */ /* 0x000fe2000000000c */
[----:B------:R-:W0:Y:S04]  /*0df0*/  LDS R5, [R67+0x118] ;  /* 0x0001180043057984 */ /* 0x000e280000000800 */
[----:B------:R-:W1:Y:S04]  /*0e00*/  LDS.128 R16, [R66+0x30] ;  /* 0x0000300042107984 */ /* 0x000e680000000c00 */
[----:B------:R-:W2:Y:S04]  /*0e10*/  LDS R4, [R67+0x11c] ;  /* 0x00011c0043047984 */ /* 0x000ea80000000800 */
[----:B------:R-:W3:Y:S04]  /*0e20*/  LDS R7, [R67+0x120] ;  /* 0x0001200043077984 */ /* 0x000ee80000000800 */
[----:B------:R-:W-:Y:S01]  /*0e30*/  LDS R12, [R67+0x210] ;  /* 0x00021000430c7984 */ /* 0x000fe20000000800 */
[C---:B0-----:R-:W-:Y:S01]  /*0e40*/  FFMA R20, R5.reuse, R20, R13 ;  /* 0x0000001405147223 */ /* 0x041fe2000000000d */
[----:B-1----:R-:W-:-:S02]  /*0e50*/  FFMA R9, R5, R16, R6 ;  /* 0x0000001005097223 */ /* 0x002fc40000000006 */
[----:B------:R-:W0:Y:S02]  /*0e60*/  LDS R6, [R67+0x208] ;  /* 0x0002080043067984 */ /* 0x000e240000000800 */
[C---:B--2---:R-:W-:Y:S01]  /*0e70*/  FFMA R16, R4.reuse, R17, R9 ;  /* 0x0000001104107223 */ /* 0x044fe20000000009 */
[----:B------:R-:W-:Y:S01]  /*0e80*/  FFMA R21, R4, R21, R20 ;  /* 0x0000001504157223 */ /* 0x000fe20000000014 */
[----:B------:R-:W1:Y:S02]  /*0e90*/  LDS R5, [R67+0x20c] ;  /* 0x00020c0043057984 */ /* 0x000e640000000800 */
[C---:B---3--:R-:W-:Y:S01]  /*0ea0*/  FFMA R13, R7.reuse, R18, R16 ;  /* 0x00000012070d7223 */ /* 0x048fe20000000010 */
[----:B------:R-:W-:Y:S01]  /*0eb0*/  FFMA R22, R7, R22, R21 ;  /* 0x0000001607167223 */ /* 0x000fe20000000015 */
[----:B------:R-:W2:Y:S04]  /*0ec0*/  LDS R9, [R67+0x2f8] ;  /* 0x0002f80043097984 */ /* 0x000ea80000000800 */
[----:B------:R-:W-:Y:S01]  /*0ed0*/  LDS R18, [R67+0x148] ;  /* 0x0001480043127984 */ /* 0x000fe20000000800 */
[C---:B0-----:R-:W-:Y:S01]  /*0ee0*/  FFMA R53, R6.reuse, R53, R22 ;  /* 0x0000003506357223 */ /* 0x041fe20000000016 */
[----:B------:R-:W-:-:S02]  /*0ef0*/  FFMA R4, R6, R61, R13 ;  /* 0x0000003d06047223 */ /* 0x000fc4000000000d */
[----:B------:R-:W-:Y:S01]  /*0f00*/  LDS R13, [R67+0x300] ;  /* 0x00030000430d7984 */ /* 0x000fe20000000800 */
[C---:B-1----:R-:W-:Y:S01]  /*0f10*/  FFMA R54, R5.reuse, R54, R53 ;  /* 0x0000003605367223 */ /* 0x042fe20000000035 */
[----:B------:R-:W-:Y:S02]  /*0f20*/  FFMA R17, R5, R62, R4 ;  /* 0x0000003e05117223 */ /* 0x000fe40000000004 */
[----:B------:R-:W0:Y:S01]  /*0f30*/  LDS.128 R4, [R66+0x80] ;  /* 0x0000800042047984 */ /* 0x000e220000000c00 */
[C---:B------:R-:W-:Y:S01]  /*0f40*/  FFMA R21, R12.reuse, R55, R54 ;  /* 0x000000370c157223 */ /* 0x040fe20000000036 */
[----:B------:R-:W-:Y:S02]  /*0f50*/  FFMA R16, R12, R63, R17 ;  /* 0x0000003f0c107223 */ /* 0x000fe40000000011 */
[----:B------:R-:W1:Y:S01]  /*0f60*/  LDS.128 R52, [R66+0x110] ;  /* 0x0001100042347984 */ /* 0x000e620000000c00 */
[C---:B--2---:R-:W-:Y:S01]  /*0f70*/  FFMA R50, R9.reuse, R50, R21 ;  /* 0x0000003209327223 */ /* 0x044fe20000000015 */
[----:B------:R-:W-:-:S02]  /*0f80*/  FFMA R27, R9, R58, R16 ;  /* 0x0000003a091b7223 */ /* 0x000fc40000000010 */
[----:B------:R-:W2:Y:S01]  /*0f90*/  LDS R17, [R67+0x50] ;  /* 0x0000500043117984 */ /* 0x000ea20000000800 */
[C---:B------:R-:W-:Y:S01]  /*0fa0*/  FFMA R51, R8.reuse, R51, R50 ;  /* 0x0000003308337223 */ /* 0x040fe20000000032 */
[----:B------:R-:W-:Y:S02]  /*0fb0*/  FFMA R20, R8, R59, R27 ;  /* 0x0000003b08147223 */ /* 0x000fe4000000001b */
[----:B------:R-:W3:Y:S04]  /*0fc0*/  LDS R12, [R67+0x54] ;  /* 0x00005400430c7984 */ /* 0x000ee80000000800 */
[----:B------:R-:W4:Y:S04]  /*0fd0*/  LDS R9, [R67+0x58] ;  /* 0x0000580043097984 */ /* 0x000f280000000800 */
[----:B------:R-:W5:Y:S04]  /*0fe0*/  LDS R16, [R67+0x140] ;  /* 0x0001400043107984 */ /* 0x000f680000000800 */
[----:B------:R-:W5:Y:S04]  /*0ff0*/  LDS R21, [R67+0x144] ;  /* 0x0001440043157984 */ /* 0x000f680000000800 */
[----:B------:R-:W5:Y:S04]  /*1000*/  LDS R27, [R67+0x230] ;  /* 0x00023000431b7984 */ /* 0x000f680000000800 */
[----:B------:R-:W5:Y:S01]  /*1010*/  LDS R8, [R67+0x234] ;  /* 0x0002340043087984 */ /* 0x000f620000000800 */
[----:B0-----:R-:W-:-:S03]  /*1020*/  FFMA R20, R13, R4, R20 ;  /* 0x000000040d147223 */ /* 0x001fc60000000014 */
[----:B------:R-:W0:Y:S01]  /*1030*/  LDS R4, [R67+0x320] ;  /* 0x0003200043047984 */ /* 0x000e220000000800 */
[----:B-1----:R-:W-:-:S03]  /*1040*/  FFMA R51, R13, R52, R51 ;  /* 0x000000340d337223 */ /* 0x002fc60000000033 */
[----:B------:R-:W1:Y:S01]  /*1050*/  LDS R13, [R67+0x324] ;  /* 0x00032400430d7984 */ /* 0x000e620000000800 */
[C---:B--2---:R-:W-:Y:S01]  /*1060*/  FFMA R31, R17.reuse, R10, R20 ;  /* 0x0000000a111f7223 */ /* 0x044fe20000000014 */
[----:B------:R-:W-:Y:S02]  /*1070*/  FFMA R14, R17, R14, R51 ;  /* 0x0000000e110e7223 */ /* 0x000fe40000000033 */
[----:B------:R-:W2:Y:S01]  /*1080*/  LDS R10, [R67+0x328] ;  /* 0x00032800430a7984 */ /* 0x000ea20000000800 */
[C---:B---3--:R-:W-:Y:S01]  /*1090*/  FFMA R20, R12.reuse, R11, R31 ;  /* 0x0000000b0c147223 */ /* 0x048fe2000000001f */
[----:B------:R-:W-:-:S03]  /*10a0*/  FFMA R15, R12, R15, R14 ;  /* 0x0000000f0c0f7223 */ /* 0x000fc6000000000e */
[C---:B----4-:R-:W-:Y:S01]  /*10b0*/  FFMA R11, R9.reuse, R28, R20 ;  /* 0x0000001c090b7223 */ /* 0x050fe20000000014 */
[----:B------:R-:W-:-:S03]  /*10c0*/  FFMA R32, R9, R32, R15 ;  /* 0x0000002009207223 */ /* 0x000fc6000000000f */
[C---:B-----5:R-:W-:Y:S01]  /*10d0*/  FFMA R12, R16.reuse, R19, R11 ;  /* 0x00000013100c7223 */ /* 0x060fe2000000000b */
[----:B------:R-:W-:-:S03]  /*10e0*/  FFMA R23, R16, R23, R32 ;  /* 0x0000001710177223 */ /* 0x000fc60000000020 */
[C---:B------:R-:W-:Y:S01]  /*10f0*/  FFMA R9, R21.reuse, R24, R12 ;  /* 0x0000001815097223 */ /* 0x040fe2000000000c */
        /* <DEDUP_REMOVED lines=9> */
[C---:B0-----:R-:W-:Y:S01]  /*1190*/  FFMA R8, R4.reuse, R5, R9 ;  /* 0x0000000504087223 */ /* 0x041fe20000000009 */
[----:B------:R-:W-:-:S03]  /*11a0*/  FFMA R53, R4, R53, R46 ;  /* 0x0000003504357223 */ /* 0x000fc6000000002e */
[C---:B-1----:R-:W-:Y:S01]  /*11b0*/  FFMA R11, R13.reuse, R6, R8 ;  /* 0x000000060d0b7223 */ /* 0x042fe20000000008 */
[----:B------:R-:W-:-:S03]  /*11c0*/  FFMA R54, R13, R54, R53 ;  /* 0x000000360d367223 */ /* 0x000fc60000000035 */
[C---:B--2---:R-:W-:Y:S01]  /*11d0*/  FFMA R11, R10.reuse, R7, R11 ;  /* 0x000000070a0b7223 */ /* 0x044fe2000000000b */
[----:B------:R-:W-:Y:S01]  /*11e0*/  FFMA R55, R10, R55, R54 ;  /* 0x000000370a377223 */ /* 0x000fe20000000036 */
[----:B------:R-:W-:Y:S06]  /*11f0*/  BRA.U UP0, `(.L_x_4) ;  /* 0xfffffff500607547 */ /* 0x000fec000b83ffff */
[----:B------:R-:W0:Y:S01]  /*1200*/  LDC.64 R4, c[0x0][0x390] ;  /* 0x0000e400ff047b82 */ /* 0x000e220000000a00 */
[----:B------:R-:W-:-:S04]  /*1210*/  IMAD R3, R65, 0x1880, R3 ;  /* 0x0000188041037824 */ /* 0x000fc800078e0203 */
[----:B------:R-:W-:-:S04]  /*1220*/  IMAD R3, R0, 0xc400, R3 ;  /* 0x0000c40000037824 */ /* 0x000fc800078e0203 */
[----:B------:R-:W-:-:S04]  /*1230*/  IMAD R3, R2, 0xe0, R3 ;  /* 0x000000e002037824 */ /* 0x000fc800078e0203 */
[----:B------:R-:W-:-:S05]  /*1240*/  IMAD R3, R64, 0x38, R3 ;  /* 0x0000003840037824 */ /* 0x000fca00078e0203 */
[----:B------:R-:W-:-:S05]  /*1250*/  IADD3 R3, PT, PT, R3, UR5, RZ ;  /* 0x0000000503037c10 */ /* 0x000fca000fffe0ff */
[----:B0-----:R-:W-:-:S05]  /*1260*/  IMAD.WIDE.U32 R2, R3, 0x4, R4 ;  /* 0x0000000403027825 */ /* 0x001fca00078e0004 */
[----:B------:R-:W-:Y:S04]  /*1270*/  STG.E desc[UR8][R2.64], R11 ;  /* 0x0000000b02007986 */ /* 0x000fe8000c101908 */
[----:B------:R-:W-:Y:S01]  /*1280*/  STG.E desc[UR8][R2.64+0x3100], R55 ;  /* 0x0031003702007986 */ /* 0x000fe2000c101908 */
[----:B------:R-:W-:Y:S05]  /*1290*/  EXIT ;  /* 0x000000000000794d */ /* 0x000fea0003800000 */
.L_x_5:
[----:B------:R-:W-:-:S00]  /*12a0*/  BRA `(.L_x_5) ;  /* 0xfffffffc00fc7947 */ /* 0x000fc0000383ffff */
[----:B------:R-:W-:-:S00]  /*12b0*/  NOP ;  /* 0x0000000000007918 */ /* 0x000fc00000000000 */
        /* <DEDUP_REMOVED lines=12> */
.L_x_6:


//--------------------- .nv.shared.default_function_kernel0 --------------------------
	.section	.nv.shared.default_function_kernel0,"aw",@nobits
	.sectionflags	@""
	.align	4
.nv.shared.default_function_kernel0:
	.zero		4288


//--------------------- .nv.shared.reserved.0     --------------------------
	.section	.nv.shared.reserved.0,"aw",@nobits
	.weak		__nv_reservedSMEM_offset_0_alias
	.size		__nv_reservedSMEM_offset_0_alias, 0, 64
	.other		__nv_reservedSMEM_offset_0_alias,@"STO_CUDA_RESERVED_SHARED STV_DEFAULT"
__nv_reservedSMEM_offset_0_alias:
	.zero		0
	.zero		64


//--------------------- .nv.constant0.default_function_kernel0 --------------------------
	.section	.nv.constant0.default_function_kernel0,"a",@progbits
	.sectionflags	@""
	.align	4
.nv.constant0.default_function_kernel0:
	.zero		920


//--------------------- SYMBOLS --------------------------

	.type		.nv.reservedSmem.offset0,@object
	.size		.nv.reservedSmem.offset0,0x4
	.type		.nv.reservedSmem.cap,@object
	.size		.nv.reservedSmem.cap,0x4
